	.headerflags	@"EF_CUDA_TEXMODE_UNIFIED EF_CUDA_64BIT_ADDRESS EF_CUDA_ACCELERATORS EF_CUDA_SM90 EF_CUDA_VIRTUAL_SM(EF_CUDA_SM90)"
	.elftype	@"ET_EXEC"


//--------------------- .nv.info                  --------------------------
	.section	.nv.info,"",@"SHT_CUDA_INFO"
	.align	4


	//----- nvinfo : EIATTR_REGCOUNT
	.align		4
        /*0000*/ 	.byte	0x04, 0x2f
        /*0002*/ 	.short	(.L_1 - .L_0)
	.align		4
.L_0:
        /*0004*/ 	.word	index@(triton_poi_fused_add_div_1)
        /*0008*/ 	.word	0x0000000e


	//----- nvinfo : EIATTR_MIN_STACK_SIZE
	.align		4
.L_1:
        /*000c*/ 	.byte	0x04, 0x12
        /*000e*/ 	.short	(.L_3 - .L_2)
	.align		4
.L_2:
        /*0010*/ 	.word	index@(triton_poi_fused_add_div_1)
        /*0014*/ 	.word	0x00000000


	//----- nvinfo : EIATTR_FRAME_SIZE
	.align		4
.L_3:
        /*0018*/ 	.byte	0x04, 0x11
        /*001a*/ 	.short	(.L_5 - .L_4)
	.align		4
.L_4:
        /*001c*/ 	.word	index@(triton_poi_fused_add_div_1)
        /*0020*/ 	.word	0x00000000


	//----- nvinfo : EIATTR_MIN_STACK_SIZE
	.align		4
.L_5:
        /*0024*/ 	.byte	0x04, 0x12
        /*0026*/ 	.short	(.L_7 - .L_6)
	.align		4
.L_6:
        /*0028*/ 	.word	index@(triton_poi_fused_add_div_1)
        /*002c*/ 	.word	0x00000000
.L_7:


//--------------------- .nv.info.triton_poi_fused_add_div_1 --------------------------
	.section	.nv.info.triton_poi_fused_add_div_1,"",@"SHT_CUDA_INFO"
	.sectionflags	@""
	.align	4


	//----- nvinfo : EIATTR_CUDA_API_VERSION
	.align		4
        /*0000*/ 	.byte	0x04, 0x37
        /*0002*/ 	.short	(.L_9 - .L_8)
.L_8:
        /*0004*/ 	.word	0x0000007c


	//----- nvinfo : EIATTR_KPARAM_INFO
	.align		4
.L_9:
        /*0008*/ 	.byte	0x04, 0x17
        /*000a*/ 	.short	(.L_11 - .L_10)
.L_10:
        /*000c*/ 	.word	0x00000000
        /*0010*/ 	.short	0x0002
        /*0012*/ 	.short	0x0010
        /*0014*/ 	.byte	0x00, 0xf0, 0x11, 0x00


	//----- nvinfo : EIATTR_KPARAM_INFO
	.align		4
.L_11:
        /*0018*/ 	.byte	0x04, 0x17
        /*001a*/ 	.short	(.L_13 - .L_12)
.L_12:
        /*001c*/ 	.word	0x00000000
        /*0020*/ 	.short	0x0001
        /*0022*/ 	.short	0x0008
        /*0024*/ 	.byte	0x00, 0xf4, 0x21, 0x00


	//----- nvinfo : EIATTR_KPARAM_INFO
	.align		4
.L_13:
        /*0028*/ 	.byte	0x04, 0x17
        /*002a*/ 	.short	(.L_15 - .L_14)
.L_14:
        /*002c*/ 	.word	0x00000000
        /*0030*/ 	.short	0x0000
        /*0032*/ 	.short	0x0000
        /*0034*/ 	.byte	0x00, 0xf4, 0x21, 0x00


	//----- nvinfo : EIATTR_SPARSE_MMA_MASK
	.align		4
.L_15:
        /*0038*/ 	.byte	0x03, 0x50
        /*003a*/ 	.short	0x0000


	//----- nvinfo : EIATTR_MAXREG_COUNT
	.align		4
        /*003c*/ 	.byte	0x03, 0x1b
        /*003e*/ 	.short	0x00ff


	//----- nvinfo : EIATTR_EXIT_INSTR_OFFSETS
	.align		4
        /*0040*/ 	.byte	0x04, 0x1c
        /*0042*/ 	.short	(.L_17 - .L_16)


	//   ....[0]....
.L_16:
        /*0044*/ 	.word	0x00000260


	//   ....[1]....
        /*0048*/ 	.word	0x00000280


	//----- nvinfo : EIATTR_REQNTID
	.align		4
.L_17:
        /*004c*/ 	.byte	0x04, 0x10
        /*004e*/ 	.short	(.L_19 - .L_18)
.L_18:
        /*0050*/ 	.word	0x00000080
        /*0054*/ 	.word	0x00000001
        /*0058*/ 	.word	0x00000001


	//----- nvinfo : EIATTR_CBANK_PARAM_SIZE
	.align		4
.L_19:
        /*005c*/ 	.byte	0x03, 0x19
        /*005e*/ 	.short	0x0014


	//----- nvinfo : EIATTR_PARAM_CBANK
	.align		4
        /*0060*/ 	.byte	0x04, 0x0a
        /*0062*/ 	.short	(.L_21 - .L_20)
	.align		4
.L_20:
        /*0064*/ 	.word	index@(.nv.constant0.triton_poi_fused_add_div_1)
        /*0068*/ 	.short	0x0210
        /*006a*/ 	.short	0x0014


	//----- nvinfo : EIATTR_SW_WAR
	.align		4
.L_21:
        /*006c*/ 	.byte	0x04, 0x36
        /*006e*/ 	.short	(.L_23 - .L_22)
.L_22:
        /*0070*/ 	.word	0x00000008
.L_23:


//--------------------- .nv.callgraph             --------------------------
	.section	.nv.callgraph,"",@"SHT_CUDA_CALLGRAPH"
	.align	4
	.sectionentsize	8
	.align		4
        /*0000*/ 	.word	0x00000000
	.align		4
        /*0004*/ 	.word	0xffffffff
	.align		4
        /*0008*/ 	.word	0x00000000
	.align		4
        /*000c*/ 	.word	0xfffffffe
	.align		4
        /*0010*/ 	.word	0x00000000
	.align		4
        /*0014*/ 	.word	0xfffffffd
	.align		4
        /*0018*/ 	.word	0x00000000
	.align		4
        /*001c*/ 	.word	0xfffffffc


//--------------------- .text.triton_poi_fused_add_div_1 --------------------------
	.section	.text.triton_poi_fused_add_div_1,"ax",@progbits
	.align	128
        .global         triton_poi_fused_add_div_1
        .type           triton_poi_fused_add_div_1,@function
        .size           triton_poi_fused_add_div_1,(.L_x_1 - triton_poi_fused_add_div_1)
        .other          triton_poi_fused_add_div_1,@"STO_CUDA_ENTRY STV_DEFAULT"
triton_poi_fused_add_div_1:
.text.triton_poi_fused_add_div_1:
[----:B------:R-:W0:Y:S02]  /*0000*/  LDC R1, c[0x0][0x28] ;  /* 0x00000a00ff017b82 */ /* 0x000e240000000800 */
[----:B------:R-:W1:Y:S01]  /*0010*/  S2R R0, SR_TID.X ;  /* 0x0000000000007919 */ /* 0x000e620000002100 */
[----:B------:R-:W-:Y:S01]  /*0020*/  IMAD.MOV.U32 R8, RZ, RZ, RZ ;  /* 0x000000ffff087224 */ /* 0x000fe200078e00ff */
[----:B------:R-:W-:Y:S01]  /*0030*/  ULDC.64 UR4, c[0x0][0x208] ;  /* 0x0000820000047ab9 */ /* 0x000fe20000000a00 */
[----:B------:R-:W2:Y:S01]  /*0040*/  S2R R9, SR_CTAID.X ;  /* 0x0000000000097919 */ /* 0x000ea20000002500 */
[----:B-1----:R-:W-:Y:S02]  /*0050*/  LOP3.LUT R0, R0, 0x7f, RZ, 0xc0, !PT ;  /* 0x0000007f00007812 */ /* 0x002fe400078ec0ff */
[----:B--2---:R-:W-:-:S03]  /*0060*/  SHF.R.S32.HI R2, RZ, 0x18, R9 ;  /* 0x00000018ff027819 */ /* 0x004fc60000011409 */
[----:B------:R-:W-:Y:S01]  /*0070*/  IMAD R9, R9, 0x80, R0 ;  /* 0x0000008009097824 */ /* 0x000fe200078e0200 */
[----:B------:R-:W-:Y:S02]  /*0080*/  SGXT R0, R2, 0x1 ;  /* 0x000000010200781a */ /* 0x000fe40000000200 */
[----:B------:R-:W1:Y:S02]  /*0090*/  LDC.64 R2, c[0x0][0x210] ;  /* 0x00008400ff027b82 */ /* 0x000e640000000a00 */
[----:B------:R-:W-:Y:S02]  /*00a0*/  ISETP.GE.AND P2, PT, R9, 0x80, PT ;  /* 0x000000800900780c */ /* 0x000fe40003f46270 */
[----:B------:R-:W-:Y:S02]  /*00b0*/  LEA.HI R4, R0, R9, RZ, 0x4 ;  /* 0x0000000900047211 */ /* 0x000fe400078f20ff */
[----:B------:R-:W-:Y:S02]  /*00c0*/  SHF.R.S32.HI R0, RZ, 0x1f, R9 ;  /* 0x0000001fff007819 */ /* 0x000fe40000011409 */
[----:B------:R-:W-:-:S02]  /*00d0*/  LOP3.LUT R4, R4, 0xfffffff0, RZ, 0xc0, !PT ;  /* 0xfffffff004047812 */ /* 0x000fc400078ec0ff */
[----:B------:R-:W-:-:S03]  /*00e0*/  LEA.HI R0, R0, R9, RZ, 0x5 ;  /* 0x0000000900007211 */ /* 0x000fc600078f28ff */
[----:B------:R-:W-:Y:S01]  /*00f0*/  IMAD.IADD R5, R9, 0x1, -R4 ;  /* 0x0000000109057824 */ /* 0x000fe200078e0a04 */
[----:B------:R-:W-:-:S05]  /*0100*/  SHF.R.S32.HI R6, RZ, 0x5, R0 ;  /* 0x00000005ff067819 */ /* 0x000fca0000011400 */
[----:B------:R-:W-:-:S05]  /*0110*/  IMAD R5, R6, 0x30, R5 ;  /* 0x0000003006057824 */ /* 0x000fca00078e0205 */
[----:B------:R-:W-:-:S05]  /*0120*/  IADD3 R5, R5, 0x20, RZ ;  /* 0x0000002005057810 */ /* 0x000fca0007ffe0ff */
[----:B-1----:R-:W-:-:S05]  /*0130*/  IMAD.WIDE R4, R5, 0x4, R2 ;  /* 0x0000000405047825 */ /* 0x002fca00078e0202 */
[----:B------:R1:W2:Y:S01]  /*0140*/  @!P2 LDG.E.EL R8, desc[UR4][R4.64] ;  /* 0x000000040408a981 */ /* 0x0002a2000c2e1900 */
[----:B------:R-:W-:Y:S01]  /*0150*/  LOP3.LUT R0, R0, 0xffffffe0, RZ, 0xc0, !PT ;  /* 0xffffffe000007812 */ /* 0x000fe200078ec0ff */
[----:B------:R-:W-:-:S03]  /*0160*/  HFMA2.MMA R11, -RZ, RZ, 0, 0 ;  /* 0x00000000ff0b7435 */ /* 0x000fc600000001ff */
[----:B------:R-:W-:-:S05]  /*0170*/  IADD3 R7, R9, -R0, RZ ;  /* 0x8000000009077210 */ /* 0x000fca0007ffe0ff */
[----:B------:R-:W-:-:S04]  /*0180*/  IMAD R7, R6, 0x30, R7 ;  /* 0x0000003006077824 */ /* 0x000fc800078e0207 */
[----:B------:R-:W-:Y:S02]  /*0190*/  IMAD.WIDE R2, R7, 0x4, R2 ;  /* 0x0000000407027825 */ /* 0x000fe400078e0202 */
[----:B------:R-:W1:Y:S03]  /*01a0*/  LDC.64 R6, c[0x0][0x218] ;  /* 0x00008600ff067b82 */ /* 0x000e660000000a00 */
[----:B------:R-:W3:Y:S01]  /*01b0*/  @!P2 LDG.E R11, desc[UR4][R2.64] ;  /* 0x00000004020ba981 */ /* 0x000ee2000c1e1900 */
[----:B-1----:R-:W-:-:S04]  /*01c0*/  IMAD.WIDE R4, R9, 0x4, R6 ;  /* 0x0000000409047825 */ /* 0x002fc800078e0206 */
[----:B--2---:R-:W-:-:S05]  /*01d0*/  FADD R8, R8, 1.0000000116860974231e-07 ;  /* 0x33d6bf9508087421 */ /* 0x004fca0000000000 */
[C---:B------:R-:W-:Y:S02]  /*01e0*/  FSETP.GT.AND P0, PT, |R8|.reuse, 8.50705917302346158658e+37, PT ;  /* 0x7e8000000800780b */ /* 0x040fe40003f04200 */
[----:B------:R-:W-:-:S11]  /*01f0*/  FSETP.GEU.AND P1, PT, |R8|, 1.175494350822287508e-38, PT ;  /* 0x008000000800780b */ /* 0x000fd60003f2e200 */
[----:B------:R-:W-:Y:S01]  /*0200*/  @P0 FMUL R8, R8, 0.25 ;  /* 0x3e80000008080820 */ /* 0x000fe20000400000 */
[----:B---3--:R-:W-:-:S03]  /*0210*/  @P0 FMUL R11, R11, 0.25 ;  /* 0x3e8000000b0b0820 */ /* 0x008fc60000400000 */
[----:B------:R-:W-:Y:S01]  /*0220*/  @!P1 FMUL R8, R8, 16777216 ;  /* 0x4b80000008089820 */ /* 0x000fe20000400000 */
[----:B------:R-:W-:-:S05]  /*0230*/  @!P1 FMUL R11, R11, 16777216 ;  /* 0x4b8000000b0b9820 */ /* 0x000fca0000400000 */
[----:B------:R-:W1:Y:S02]  /*0240*/  MUFU.RCP R8, R8 ;  /* 0x0000000800087308 */ /* 0x000e640000001000 */
[----:B-1----:R-:W-:Y:S01]  /*0250*/  FMUL R11, R8, R11 ;  /* 0x0000000b080b7220 */ /* 0x002fe20000400000 */
[----:B------:R-:W-:Y:S06]  /*0260*/  @P2 EXIT ;  /* 0x000000000000294d */ /* 0x000fec0003800000 */
[----:B------:R-:W-:Y:S01]  /*0270*/  STG.E desc[UR4][R4.64], R11 ;  /* 0x0000000b04007986 */ /* 0x000fe2000c101904 */
[----:B------:R-:W-:Y:S05]  /*0280*/  EXIT ;  /* 0x000000000000794d */ /* 0x000fea0003800000 */
.L_x_0:
[----:B------:R-:W-:-:S00]  /*0290*/  BRA `(.L_x_0) ;  /* 0xfffffffc00fc7947 */ /* 0x000fc0000383ffff */
[----:B------:R-:W-:-:S00]  /*02a0*/  NOP ;  /* 0x0000000000007918 */ /* 0x000fc00000000000 */
        /* <DEDUP_REMOVED lines=13> */
.L_x_1:


//--------------------- .nv.constant0.triton_poi_fused_add_div_1 --------------------------
	.section	.nv.constant0.triton_poi_fused_add_div_1,"a",@progbits
	.sectionflags	@""
	.align	4
.nv.constant0.triton_poi_fused_add_div_1:
	.zero		548
